//
// Generated by NVIDIA NVVM Compiler
//
// Compiler Build ID: CL-36424714
// Cuda compilation tools, release 13.0, V13.0.88
// Based on NVVM 20.0.0
//

.version 9.0
.target sm_100
.address_size 64

	// .globl	_Z15test_atomic_addIfEvPT_S1_Pii

.visible .entry _Z15test_atomic_addIfEvPT_S1_Pii(
	.param .u64 .ptr .align 1 _Z15test_atomic_addIfEvPT_S1_Pii_param_0,
	.param .u64 .ptr .align 1 _Z15test_atomic_addIfEvPT_S1_Pii_param_1,
	.param .u64 .ptr .align 1 _Z15test_atomic_addIfEvPT_S1_Pii_param_2,
	.param .u32 _Z15test_atomic_addIfEvPT_S1_Pii_param_3
)
{
	.reg .pred 	%p<2>;
	.reg .b32 	%r<7>;
	.reg .b32 	%f<3>;
	.reg .b64 	%rd<12>;

	ld.param.u64 	%rd1, [_Z15test_atomic_addIfEvPT_S1_Pii_param_0];
	ld.param.u64 	%rd2, [_Z15test_atomic_addIfEvPT_S1_Pii_param_1];
	ld.param.u64 	%rd3, [_Z15test_atomic_addIfEvPT_S1_Pii_param_2];
	ld.param.u32 	%r2, [_Z15test_atomic_addIfEvPT_S1_Pii_param_3];
	mov.u32 	%r3, %ctaid.x;
	mov.u32 	%r4, %ntid.x;
	mov.u32 	%r5, %tid.x;
	mad.lo.s32 	%r1, %r3, %r4, %r5;
	setp.ge.s32 	%p1, %r1, %r2;
	@%p1 bra 	$L__BB0_2;
	cvta.to.global.u64 	%rd4, %rd3;
	cvta.to.global.u64 	%rd5, %rd2;
	cvta.to.global.u64 	%rd6, %rd1;
	mul.wide.s32 	%rd7, %r1, 4;
	add.s64 	%rd8, %rd4, %rd7;
	ld.global.u32 	%r6, [%rd8];
	mul.wide.s32 	%rd9, %r6, 4;
	add.s64 	%rd10, %rd6, %rd9;
	add.s64 	%rd11, %rd5, %rd7;
	ld.global.f32 	%f1, [%rd11];
	atom.global.add.f32 	%f2, [%rd10], %f1;
$L__BB0_2:
	ret;

}


// ===== COMPILED SASS (sm_100) =====

	.target	sm_100

	.elftype	@"ET_EXEC"


//--------------------- .note.nv.tkinfo           --------------------------
	.section	.note.nv.tkinfo,"",@"SHT_NOTE"
	.sectionflags	@"SHF_NOTE_NV_TKINFO"
	.tkinfo
        /*0018*/ 	.word	0x00000002
        /*0030*/ 	.string	""
        /*0030*/ 	.string	"ptxas"
        /*0030*/ 	.string	"Cuda compilation tools, release 13.0, V13.0.88"
        /*0030*/ 	.string	"Build cuda_13.0.r13.0/compiler.36424714_0"
        /*0030*/ 	.string	"-arch sm_100 -m 64 "



//--------------------- .note.nv.cuinfo           --------------------------
	.section	.note.nv.cuinfo,"",@"SHT_NOTE"
	.sectionflags	@"SHF_NOTE_NV_CUINFO"
        /*0018*/ 	.short	0x0002
        /*001a*/ 	.short	0x0064
        /*001c*/ 	.short	0x0082
	.zero		2


//--------------------- .nv.info                  --------------------------
	.section	.nv.info,"",@"SHT_CUDA_INFO"
	.align	4


	//----- nvinfo : EIATTR_REGCOUNT
	.align		4
        /*0000*/ 	.byte	0x04, 0x2f
        /*0002*/ 	.short	(.L_1 - .L_0)
	.align		4
.L_0:
        /*0004*/ 	.word	index@(_Z15test_atomic_addIfEvPT_S1_Pii)
        /*0008*/ 	.word	0x0000000a


	//----- nvinfo : EIATTR_FRAME_SIZE
	.align		4
.L_1:
        /*000c*/ 	.byte	0x04, 0x11
        /*000e*/ 	.short	(.L_3 - .L_2)
	.align		4
.L_2:
        /*0010*/ 	.word	index@(_Z15test_atomic_addIfEvPT_S1_Pii)
        /*0014*/ 	.word	0x00000000


	//----- nvinfo : EIATTR_MIN_STACK_SIZE
	.align		4
.L_3:
        /*0018*/ 	.byte	0x04, 0x12
        /*001a*/ 	.short	(.L_5 - .L_4)
	.align		4
.L_4:
        /*001c*/ 	.word	index@(_Z15test_atomic_addIfEvPT_S1_Pii)
        /*0020*/ 	.word	0x00000000
.L_5:


//--------------------- .nv.compat                --------------------------
	.section	.nv.compat,"",@"SHT_CUDA_COMPAT_INFO"
	.align	4
        /*0000*/ 	.byte	0x02, 0x09, 0x00, 0x00, 0x02, 0x02, 0x01, 0x00, 0x02, 0x05, 0x05, 0x00, 0x03, 0x07, 0x01, 0x01
        /*0010*/ 	.byte	0x02, 0x03, 0x00, 0x00, 0x02, 0x06, 0x01, 0x00, 0x04, 0x0b, 0x08, 0x00, 0x09, 0x00, 0x00, 0x00
        /*0020*/ 	.byte	0x00, 0x00, 0x00, 0x00


//--------------------- .nv.info._Z15test_atomic_addIfEvPT_S1_Pii --------------------------
	.section	.nv.info._Z15test_atomic_addIfEvPT_S1_Pii,"",@"SHT_CUDA_INFO"
	.sectionflags	@""
	.align	4


	//----- nvinfo : EIATTR_CUDA_API_VERSION
	.align		4
        /*0000*/ 	.byte	0x04, 0x37
        /*0002*/ 	.short	(.L_7 - .L_6)
.L_6:
        /*0004*/ 	.word	0x00000082


	//----- nvinfo : EIATTR_KPARAM_INFO
	.align		4
.L_7:
        /*0008*/ 	.byte	0x04, 0x17
        /*000a*/ 	.short	(.L_9 - .L_8)
.L_8:
        /*000c*/ 	.word	0x00000000
        /*0010*/ 	.short	0x0003
        /*0012*/ 	.short	0x0018
        /*0014*/ 	.byte	0x00, 0xf0, 0x11, 0x00


	//----- nvinfo : EIATTR_KPARAM_INFO
	.align		4
.L_9:
        /*0018*/ 	.byte	0x04, 0x17
        /*001a*/ 	.short	(.L_11 - .L_10)
.L_10:
        /*001c*/ 	.word	0x00000000
        /*0020*/ 	.short	0x0002
        /*0022*/ 	.short	0x0010
        /*0024*/ 	.byte	0x00, 0xf5, 0x21, 0x00


	//----- nvinfo : EIATTR_KPARAM_INFO
	.align		4
.L_11:
        /*0028*/ 	.byte	0x04, 0x17
        /*002a*/ 	.short	(.L_13 - .L_12)
.L_12:
        /*002c*/ 	.word	0x00000000
        /*0030*/ 	.short	0x0001
        /*0032*/ 	.short	0x0008
        /*0034*/ 	.byte	0x00, 0xf5, 0x21, 0x00


	//----- nvinfo : EIATTR_KPARAM_INFO
	.align		4
.L_13:
        /*0038*/ 	.byte	0x04, 0x17
        /*003a*/ 	.short	(.L_15 - .L_14)
.L_14:
        /*003c*/ 	.word	0x00000000
        /*0040*/ 	.short	0x0000
        /*0042*/ 	.short	0x0000
        /*0044*/ 	.byte	0x00, 0xf5, 0x21, 0x00


	//----- nvinfo : EIATTR_SPARSE_MMA_MASK
	.align		4
.L_15:
        /*0048*/ 	.byte	0x03, 0x50
        /*004a*/ 	.short	0x0000


	//----- nvinfo : EIATTR_MAXREG_COUNT
	.align		4
        /*004c*/ 	.byte	0x03, 0x1b
        /*004e*/ 	.short	0x00ff


	//----- nvinfo : EIATTR_MERCURY_ISA_VERSION
	.align		4
        /*0050*/ 	.byte	0x03, 0x5f
        /*0052*/ 	.short	0x0101


	//----- nvinfo : EIATTR_VRC_CTA_INIT_COUNT
	.align		4
        /*0054*/ 	.byte	0x02, 0x4a
	.zero		1
	.zero		1


	//----- nvinfo : EIATTR_EXIT_INSTR_OFFSETS
	.align		4
        /*0058*/ 	.byte	0x04, 0x1c
        /*005a*/ 	.short	(.L_17 - .L_16)


	//   ....[0]....
.L_16:
        /*005c*/ 	.word	0x00000070


	//   ....[1]....
        /*0060*/ 	.word	0x00000120


	//----- nvinfo : EIATTR_CBANK_PARAM_SIZE
	.align		4
.L_17:
        /*0064*/ 	.byte	0x03, 0x19
        /*0066*/ 	.short	0x001c


	//----- nvinfo : EIATTR_PARAM_CBANK
	.align		4
        /*0068*/ 	.byte	0x04, 0x0a
        /*006a*/ 	.short	(.L_19 - .L_18)
	.align		4
.L_18:
        /*006c*/ 	.word	index@(.nv.constant0._Z15test_atomic_addIfEvPT_S1_Pii)
        /*0070*/ 	.short	0x0380
        /*0072*/ 	.short	0x001c


	//----- nvinfo : EIATTR_SW_WAR
	.align		4
.L_19:
        /*0074*/ 	.byte	0x04, 0x36
        /*0076*/ 	.short	(.L_21 - .L_20)
.L_20:
        /*0078*/ 	.word	0x00000008
.L_21:


//--------------------- .nv.callgraph             --------------------------
	.section	.nv.callgraph,"",@"SHT_CUDA_CALLGRAPH"
	.align	4
	.sectionentsize	8
	.align		4
        /*0000*/ 	.word	0x00000000
	.align		4
        /*0004*/ 	.word	0xffffffff
	.align		4
        /*0008*/ 	.word	0x00000000
	.align		4
        /*000c*/ 	.word	0xfffffffe
	.align		4
        /*0010*/ 	.word	0x00000000
	.align		4
        /*0014*/ 	.word	0xfffffffd
	.align		4
        /*0018*/ 	.word	0x00000000
	.align		4
        /*001c*/ 	.word	0xfffffffc


//--------------------- .text._Z15test_atomic_addIfEvPT_S1_Pii --------------------------
	.section	.text._Z15test_atomic_addIfEvPT_S1_Pii,"ax",@progbits
	.align	128
        .global         _Z15test_atomic_addIfEvPT_S1_Pii
        .type           _Z15test_atomic_addIfEvPT_S1_Pii,@function
        .size           _Z15test_atomic_addIfEvPT_S1_Pii,(.L_x_1 - _Z15test_atomic_addIfEvPT_S1_Pii)
        .other          _Z15test_atomic_addIfEvPT_S1_Pii,@"STO_CUDA_ENTRY STV_DEFAULT"
_Z15test_atomic_addIfEvPT_S1_Pii:
.text._Z15test_atomic_addIfEvPT_S1_Pii:
[----:B------:R-:W-:Y:S01]  /*0000*/  LDC R1, c[0x0][0x37c] ;  /* 0x0000df00ff017b82 */ /* 0x000fe20000000800 */
[----:B------:R-:W0:Y:S07]  /*0010*/  S2R R0, SR_TID.X ;  /* 0x0000000000007919 */ /* 0x000e2e0000002100 */
[----:B------:R-:W0:Y:S01]  /*0020*/  S2UR UR4, SR_CTAID.X ;  /* 0x00000000000479c3 */ /* 0x000e220000002500 */
[----:B------:R-:W1:Y:S07]  /*0030*/  LDCU UR5, c[0x0][0x398] ;  /* 0x00007300ff0577ac */ /* 0x000e6e0008000800 */
[----:B------:R-:W0:Y:S02]  /*0040*/  LDC R5, c[0x0][0x360] ;  /* 0x0000d800ff057b82 */ /* 0x000e240000000800 */
[----:B0-----:R-:W-:-:S05]  /*0050*/  IMAD R5, R5, UR4, R0 ;  /* 0x0000000405057c24 */ /* 0x001fca000f8e0200 */
[----:B-1----:R-:W-:-:S13]  /*0060*/  ISETP.GE.AND P0, PT, R5, UR5, PT ;  /* 0x0000000505007c0c */ /* 0x002fda000bf06270 */
[----:B------:R-:W-:Y:S05]  /*0070*/  @P0 EXIT ;  /* 0x000000000000094d */ /* 0x000fea0003800000 */
[----:B------:R-:W0:Y:S01]  /*0080*/  LDC.64 R2, c[0x0][0x390] ;  /* 0x0000e400ff027b82 */ /* 0x000e220000000a00 */
[----:B------:R-:W1:Y:S07]  /*0090*/  LDCU.64 UR4, c[0x0][0x358] ;  /* 0x00006b00ff0477ac */ /* 0x000e6e0008000a00 */
[----:B------:R-:W2:Y:S01]  /*00a0*/  LDC.64 R6, c[0x0][0x388] ;  /* 0x0000e200ff067b82 */ /* 0x000ea20000000a00 */
[----:B0-----:R-:W-:-:S06]  /*00b0*/  IMAD.WIDE R2, R5, 0x4, R2 ;  /* 0x0000000405027825 */ /* 0x001fcc00078e0202 */
[----:B-1----:R-:W3:Y:S01]  /*00c0*/  LDG.E R3, desc[UR4][R2.64] ;  /* 0x0000000402037981 */ /* 0x002ee2000c1e1900 */
[----:B--2---:R-:W-:Y:S02]  /*00d0*/  IMAD.WIDE R6, R5, 0x4, R6 ;  /* 0x0000000405067825 */ /* 0x004fe400078e0206 */
[----:B------:R-:W3:Y:S04]  /*00e0*/  LDC.64 R4, c[0x0][0x380] ;  /* 0x0000e000ff047b82 */ /* 0x000ee80000000a00 */
[----:B------:R-:W2:Y:S01]  /*00f0*/  LDG.E R7, desc[UR4][R6.64] ;  /* 0x0000000406077981 */ /* 0x000ea2000c1e1900 */
[----:B---3--:R-:W-:-:S05]  /*0100*/  IMAD.WIDE R4, R3, 0x4, R4 ;  /* 0x0000000403047825 */ /* 0x008fca00078e0204 */
[----:B--2---:R-:W-:Y:S01]  /*0110*/  REDG.E.ADD.F32.FTZ.RN.STRONG.GPU desc[UR4][R4.64], R7 ;  /* 0x00000007040079a6 */ /* 0x004fe2000c12f304 */
[----:B------:R-:W-:Y:S05]  /*0120*/  EXIT ;  /* 0x000000000000794d */ /* 0x000fea0003800000 */
.L_x_0:
[----:B------:R-:W-:-:S00]  /*0130*/  BRA `(.L_x_0) ;  /* 0xfffffffc00fc7947 */ /* 0x000fc0000383ffff */
[----:B------:R-:W-:-:S00]  /*0140*/  NOP ;  /* 0x0000000000007918 */ /* 0x000fc00000000000 */
        /* <DEDUP_REMOVED lines=11> */
.L_x_1:


//--------------------- .nv.shared.reserved.0     --------------------------
	.section	.nv.shared.reserved.0,"aw",@nobits
	.weak		__nv_reservedSMEM_offset_0_alias
	.size		__nv_reservedSMEM_offset_0_alias, 0, 64
	.other		__nv_reservedSMEM_offset_0_alias,@"STO_CUDA_RESERVED_SHARED STV_DEFAULT"
__nv_reservedSMEM_offset_0_alias:
	.zero		0
	.zero		64


//--------------------- .nv.constant0._Z15test_atomic_addIfEvPT_S1_Pii --------------------------
	.section	.nv.constant0._Z15test_atomic_addIfEvPT_S1_Pii,"a",@progbits
	.sectionflags	@""
	.align	4
.nv.constant0._Z15test_atomic_addIfEvPT_S1_Pii:
	.zero		924


//--------------------- SYMBOLS --------------------------

	.type		.nv.reservedSmem.offset0,@object
	.size		.nv.reservedSmem.offset0,0x4
